	.headerflags	@"EF_CUDA_TEXMODE_UNIFIED EF_CUDA_64BIT_ADDRESS EF_CUDA_ACCELERATORS EF_CUDA_SM90 EF_CUDA_VIRTUAL_SM(EF_CUDA_SM90)"
	.elftype	@"ET_EXEC"


//--------------------- .nv.info                  --------------------------
	.section	.nv.info,"",@"SHT_CUDA_INFO"
	.align	4


	//----- nvinfo : EIATTR_REGCOUNT
	.align		4
        /*0000*/ 	.byte	0x04, 0x2f
        /*0002*/ 	.short	(.L_1 - .L_0)
	.align		4
.L_0:
        /*0004*/ 	.word	index@(triton_poi_fused_mul_sigmoid_0)
        /*0008*/ 	.word	0x0000000c


	//----- nvinfo : EIATTR_MIN_STACK_SIZE
	.align		4
.L_1:
        /*000c*/ 	.byte	0x04, 0x12
        /*000e*/ 	.short	(.L_3 - .L_2)
	.align		4
.L_2:
        /*0010*/ 	.word	index@(triton_poi_fused_mul_sigmoid_0)
        /*0014*/ 	.word	0x00000000


	//----- nvinfo : EIATTR_FRAME_SIZE
	.align		4
.L_3:
        /*0018*/ 	.byte	0x04, 0x11
        /*001a*/ 	.short	(.L_5 - .L_4)
	.align		4
.L_4:
        /*001c*/ 	.word	index@(triton_poi_fused_mul_sigmoid_0)
        /*0020*/ 	.word	0x00000000


	//----- nvinfo : EIATTR_MIN_STACK_SIZE
	.align		4
.L_5:
        /*0024*/ 	.byte	0x04, 0x12
        /*0026*/ 	.short	(.L_7 - .L_6)
	.align		4
.L_6:
        /*0028*/ 	.word	index@(triton_poi_fused_mul_sigmoid_0)
        /*002c*/ 	.word	0x00000000
.L_7:


//--------------------- .nv.info.triton_poi_fused_mul_sigmoid_0 --------------------------
	.section	.nv.info.triton_poi_fused_mul_sigmoid_0,"",@"SHT_CUDA_INFO"
	.sectionflags	@""
	.align	4


	//----- nvinfo : EIATTR_CUDA_API_VERSION
	.align		4
        /*0000*/ 	.byte	0x04, 0x37
        /*0002*/ 	.short	(.L_9 - .L_8)
.L_8:
        /*0004*/ 	.word	0x0000007c


	//----- nvinfo : EIATTR_KPARAM_INFO
	.align		4
.L_9:
        /*0008*/ 	.byte	0x04, 0x17
        /*000a*/ 	.short	(.L_11 - .L_10)
.L_10:
        /*000c*/ 	.word	0x00000000
        /*0010*/ 	.short	0x0002
        /*0012*/ 	.short	0x0010
        /*0014*/ 	.byte	0x00, 0xf0, 0x11, 0x00


	//----- nvinfo : EIATTR_KPARAM_INFO
	.align		4
.L_11:
        /*0018*/ 	.byte	0x04, 0x17
        /*001a*/ 	.short	(.L_13 - .L_12)
.L_12:
        /*001c*/ 	.word	0x00000000
        /*0020*/ 	.short	0x0001
        /*0022*/ 	.short	0x0008
        /*0024*/ 	.byte	0x00, 0xf4, 0x21, 0x00


	//----- nvinfo : EIATTR_KPARAM_INFO
	.align		4
.L_13:
        /*0028*/ 	.byte	0x04, 0x17
        /*002a*/ 	.short	(.L_15 - .L_14)
.L_14:
        /*002c*/ 	.word	0x00000000
        /*0030*/ 	.short	0x0000
        /*0032*/ 	.short	0x0000
        /*0034*/ 	.byte	0x00, 0xf4, 0x21, 0x00


	//----- nvinfo : EIATTR_SPARSE_MMA_MASK
	.align		4
.L_15:
        /*0038*/ 	.byte	0x03, 0x50
        /*003a*/ 	.short	0x0000


	//----- nvinfo : EIATTR_MAXREG_COUNT
	.align		4
        /*003c*/ 	.byte	0x03, 0x1b
        /*003e*/ 	.short	0x00ff


	//----- nvinfo : EIATTR_EXIT_INSTR_OFFSETS
	.align		4
        /*0040*/ 	.byte	0x04, 0x1c
        /*0042*/ 	.short	(.L_17 - .L_16)


	//   ....[0]....
.L_16:
        /*0044*/ 	.word	0x000002b0


	//   ....[1]....
        /*0048*/ 	.word	0x000002d0


	//----- nvinfo : EIATTR_REQNTID
	.align		4
.L_17:
        /*004c*/ 	.byte	0x04, 0x10
        /*004e*/ 	.short	(.L_19 - .L_18)
.L_18:
        /*0050*/ 	.word	0x00000080
        /*0054*/ 	.word	0x00000001
        /*0058*/ 	.word	0x00000001


	//----- nvinfo : EIATTR_CBANK_PARAM_SIZE
	.align		4
.L_19:
        /*005c*/ 	.byte	0x03, 0x19
        /*005e*/ 	.short	0x0014


	//----- nvinfo : EIATTR_PARAM_CBANK
	.align		4
        /*0060*/ 	.byte	0x04, 0x0a
        /*0062*/ 	.short	(.L_21 - .L_20)
	.align		4
.L_20:
        /*0064*/ 	.word	index@(.nv.constant0.triton_poi_fused_mul_sigmoid_0)
        /*0068*/ 	.short	0x0210
        /*006a*/ 	.short	0x0014


	//----- nvinfo : EIATTR_SW_WAR
	.align		4
.L_21:
        /*006c*/ 	.byte	0x04, 0x36
        /*006e*/ 	.short	(.L_23 - .L_22)
.L_22:
        /*0070*/ 	.word	0x00000008
.L_23:


//--------------------- .nv.callgraph             --------------------------
	.section	.nv.callgraph,"",@"SHT_CUDA_CALLGRAPH"
	.align	4
	.sectionentsize	8
	.align		4
        /*0000*/ 	.word	0x00000000
	.align		4
        /*0004*/ 	.word	0xffffffff
	.align		4
        /*0008*/ 	.word	0x00000000
	.align		4
        /*000c*/ 	.word	0xfffffffe
	.align		4
        /*0010*/ 	.word	0x00000000
	.align		4
        /*0014*/ 	.word	0xfffffffd
	.align		4
        /*0018*/ 	.word	0x00000000
	.align		4
        /*001c*/ 	.word	0xfffffffc


//--------------------- .text.triton_poi_fused_mul_sigmoid_0 --------------------------
	.section	.text.triton_poi_fused_mul_sigmoid_0,"ax",@progbits
	.align	128
        .global         triton_poi_fused_mul_sigmoid_0
        .type           triton_poi_fused_mul_sigmoid_0,@function
        .size           triton_poi_fused_mul_sigmoid_0,(.L_x_1 - triton_poi_fused_mul_sigmoid_0)
        .other          triton_poi_fused_mul_sigmoid_0,@"STO_CUDA_ENTRY STV_DEFAULT"
triton_poi_fused_mul_sigmoid_0:
.text.triton_poi_fused_mul_sigmoid_0:
[----:B------:R-:W0:Y:S02]  /*0000*/  LDC R1, c[0x0][0x28] ;  /* 0x00000a00ff017b82 */ /* 0x000e240000000800 */
[----:B------:R-:W1:Y:S01]  /*0010*/  S2R R0, SR_TID.X ;  /* 0x0000000000007919 */ /* 0x000e620000002100 */
[----:B------:R-:W2:Y:S01]  /*0020*/  LDC.64 R6, c[0x0][0x218] ;  /* 0x00008600ff067b82 */ /* 0x000ea20000000a00 */
[----:B------:R-:W-:Y:S01]  /*0030*/  CS2R R8, SRZ ;  /* 0x0000000000087805 */ /* 0x000fe2000001ff00 */
[----:B------:R-:W-:Y:S01]  /*0040*/  ULDC.64 UR4, c[0x0][0x208] ;  /* 0x0000820000047ab9 */ /* 0x000fe20000000a00 */
[----:B------:R-:W3:Y:S05]  /*0050*/  S2R R3, SR_CTAID.X ;  /* 0x0000000000037919 */ /* 0x000eea0000002500 */
[----:B------:R-:W4:Y:S01]  /*0060*/  LDC.64 R4, c[0x0][0x210] ;  /* 0x00008400ff047b82 */ /* 0x000f220000000a00 */
[----:B-1----:R-:W-:-:S04]  /*0070*/  SHF.L.U32 R0, R0, 0x1, RZ ;  /* 0x0000000100007819 */ /* 0x002fc800000006ff */
[----:B------:R-:W-:-:S04]  /*0080*/  LOP3.LUT R0, R0, 0xfe, RZ, 0xc0, !PT ;  /* 0x000000fe00007812 */ /* 0x000fc800078ec0ff */
[----:B---3--:R-:W-:-:S04]  /*0090*/  LEA R3, R3, R0, 0x8 ;  /* 0x0000000003037211 */ /* 0x008fc800078e40ff */
[C---:B------:R-:W-:Y:S01]  /*00a0*/  ISETP.GE.AND P0, PT, R3.reuse, 0x100, PT ;  /* 0x000001000300780c */ /* 0x040fe20003f06270 */
[----:B--2---:R-:W-:-:S12]  /*00b0*/  IMAD.WIDE R6, R3, 0x4, R6 ;  /* 0x0000000403067825 */ /* 0x004fd800078e0206 */
[----:B------:R-:W2:Y:S01]  /*00c0*/  @!P0 LDG.E.64 R8, desc[UR4][R6.64] ;  /* 0x0000000406088981 */ /* 0x000ea2000c1e1b00 */
[----:B----4-:R-:W-:Y:S01]  /*00d0*/  IMAD.WIDE R4, R3, 0x4, R4 ;  /* 0x0000000403047825 */ /* 0x010fe200078e0204 */
[----:B------:R-:W-:-:S06]  /*00e0*/  CS2R R2, SRZ ;  /* 0x0000000000027805 */ /* 0x000fcc000001ff00 */
[----:B------:R-:W3:Y:S01]  /*00f0*/  @!P0 LDG.E.64 R2, desc[UR4][R4.64] ;  /* 0x0000000404028981 */ /* 0x000ee2000c1e1b00 */
[----:B--2---:R-:W-:Y:S01]  /*0100*/  FADD R8, RZ, -R8 ;  /* 0x80000008ff087221 */ /* 0x004fe20000000000 */
[----:B------:R-:W-:-:S03]  /*0110*/  FADD R9, RZ, -R9 ;  /* 0x80000009ff097221 */ /* 0x000fc60000000000 */
[----:B------:R-:W-:Y:S01]  /*0120*/  FMUL R8, R8, 1.4426950216293334961 ;  /* 0x3fb8aa3b08087820 */ /* 0x000fe20000400000 */
[----:B------:R-:W-:-:S04]  /*0130*/  FMUL R9, R9, 1.4426950216293334961 ;  /* 0x3fb8aa3b09097820 */ /* 0x000fc80000400000 */
[----:B------:R-:W-:Y:S02]  /*0140*/  FSETP.GEU.AND P1, PT, R8, -126, PT ;  /* 0xc2fc00000800780b */ /* 0x000fe40003f2e000 */
[----:B------:R-:W-:-:S11]  /*0150*/  FSETP.GEU.AND P2, PT, R9, -126, PT ;  /* 0xc2fc00000900780b */ /* 0x000fd60003f4e000 */
[----:B------:R-:W-:Y:S02]  /*0160*/  @!P1 FMUL R8, R8, 0.5 ;  /* 0x3f00000008089820 */ /* 0x000fe40000400000 */
[----:B------:R-:W-:Y:S02]  /*0170*/  @!P2 FMUL R9, R9, 0.5 ;  /* 0x3f0000000909a820 */ /* 0x000fe40000400000 */
[----:B------:R-:W1:Y:S08]  /*0180*/  MUFU.EX2 R0, R8 ;  /* 0x0000000800007308 */ /* 0x000e700000000800 */
[----:B------:R2:W4:Y:S01]  /*0190*/  MUFU.EX2 R6, R9 ;  /* 0x0000000900067308 */ /* 0x0005220000000800 */
[----:B-1----:R-:W-:Y:S01]  /*01a0*/  @!P1 FMUL R0, R0, R0 ;  /* 0x0000000000009220 */ /* 0x002fe20000400000 */
[----:B--2---:R-:W-:-:S03]  /*01b0*/  HFMA2.MMA R9, -RZ, RZ, 1.625, 0 ;  /* 0x3e800000ff097435 */ /* 0x004fc600000001ff */
[----:B------:R-:W-:Y:S01]  /*01c0*/  FADD R0, R0, 1 ;  /* 0x3f80000000007421 */ /* 0x000fe20000000000 */
[----:B----4-:R-:W-:-:S04]  /*01d0*/  @!P2 FMUL R6, R6, R6 ;  /* 0x000000060606a220 */ /* 0x010fc80000400000 */
[----:B------:R-:W-:Y:S01]  /*01e0*/  FSETP.GT.AND P1, PT, R0, 8.50705917302346158658e+37, PT ;  /* 0x7e8000000000780b */ /* 0x000fe20003f24000 */
[----:B------:R-:W-:-:S03]  /*01f0*/  FADD R6, R6, 1 ;  /* 0x3f80000006067421 */ /* 0x000fc60000000000 */
[----:B------:R-:W-:Y:S02]  /*0200*/  FSEL R7, R9, 1, P1 ;  /* 0x3f80000009077808 */ /* 0x000fe40000800000 */
[----:B------:R-:W-:-:S04]  /*0210*/  FSETP.GT.AND P2, PT, R6, 8.50705917302346158658e+37, PT ;  /* 0x7e8000000600780b */ /* 0x000fc80003f44000 */
[----:B------:R-:W-:-:S03]  /*0220*/  FSEL R9, R9, 1, P2 ;  /* 0x3f80000009097808 */ /* 0x000fc60001000000 */
[----:B------:R-:W-:-:S06]  /*0230*/  @P1 FMUL R0, R0, 0.25 ;  /* 0x3e80000000001820 */ /* 0x000fcc0000400000 */
[----:B------:R-:W1:Y:S01]  /*0240*/  MUFU.RCP R0, R0 ;  /* 0x0000000000007308 */ /* 0x000e620000001000 */
[----:B------:R-:W-:-:S07]  /*0250*/  @P2 FMUL R6, R6, 0.25 ;  /* 0x3e80000006062820 */ /* 0x000fce0000400000 */
[----:B------:R-:W2:Y:S01]  /*0260*/  MUFU.RCP R6, R6 ;  /* 0x0000000600067308 */ /* 0x000ea20000001000 */
[----:B-1----:R-:W-:-:S04]  /*0270*/  FMUL R7, R0, R7 ;  /* 0x0000000700077220 */ /* 0x002fc80000400000 */
[----:B---3--:R-:W-:Y:S01]  /*0280*/  FMUL R2, R7, R2 ;  /* 0x0000000207027220 */ /* 0x008fe20000400000 */
[----:B--2---:R-:W-:-:S04]  /*0290*/  FMUL R8, R6, R9 ;  /* 0x0000000906087220 */ /* 0x004fc80000400000 */
[----:B------:R-:W-:Y:S01]  /*02a0*/  FMUL R3, R8, R3 ;  /* 0x0000000308037220 */ /* 0x000fe20000400000 */
[----:B------:R-:W-:Y:S06]  /*02b0*/  @P0 EXIT ;  /* 0x000000000000094d */ /* 0x000fec0003800000 */
[----:B------:R-:W-:Y:S01]  /*02c0*/  STG.E.64 desc[UR4][R4.64], R2 ;  /* 0x0000000204007986 */ /* 0x000fe2000c101b04 */
[----:B------:R-:W-:Y:S05]  /*02d0*/  EXIT ;  /* 0x000000000000794d */ /* 0x000fea0003800000 */
.L_x_0:
[----:B------:R-:W-:-:S00]  /*02e0*/  BRA `(.L_x_0) ;  /* 0xfffffffc00fc7947 */ /* 0x000fc0000383ffff */
[----:B------:R-:W-:-:S00]  /*02f0*/  NOP ;  /* 0x0000000000007918 */ /* 0x000fc00000000000 */
        /* <DEDUP_REMOVED lines=8> */
.L_x_1:


//--------------------- .nv.constant0.triton_poi_fused_mul_sigmoid_0 --------------------------
	.section	.nv.constant0.triton_poi_fused_mul_sigmoid_0,"a",@progbits
	.sectionflags	@""
	.align	4
.nv.constant0.triton_poi_fused_mul_sigmoid_0:
	.zero		548
